//
// Generated by NVIDIA NVVM Compiler
//
// Compiler Build ID: CL-36424714
// Cuda compilation tools, release 13.0, V13.0.88
// Based on NVVM 20.0.0
//

.version 9.0
.target sm_100
.address_size 64

	// .globl	_Z11init_kernelP13__nv_bfloat16S0_Pfiii
// _ZZ11wmma_kernelP13__nv_bfloat16S0_PfiiiE12shared_a_mem has been demoted
// _ZZ11wmma_kernelP13__nv_bfloat16S0_PfiiiE12shared_b_mem has been demoted

.visible .entry _Z11init_kernelP13__nv_bfloat16S0_Pfiii(
	.param .u64 .ptr .align 1 _Z11init_kernelP13__nv_bfloat16S0_Pfiii_param_0,
	.param .u64 .ptr .align 1 _Z11init_kernelP13__nv_bfloat16S0_Pfiii_param_1,
	.param .u64 .ptr .align 1 _Z11init_kernelP13__nv_bfloat16S0_Pfiii_param_2,
	.param .u32 _Z11init_kernelP13__nv_bfloat16S0_Pfiii_param_3,
	.param .u32 _Z11init_kernelP13__nv_bfloat16S0_Pfiii_param_4,
	.param .u32 _Z11init_kernelP13__nv_bfloat16S0_Pfiii_param_5
)
{
	.reg .pred 	%p<10>;
	.reg .b16 	%rs<15>;
	.reg .b32 	%r<45>;
	.reg .b64 	%rd<30>;

	ld.param.u64 	%rd4, [_Z11init_kernelP13__nv_bfloat16S0_Pfiii_param_0];
	ld.param.u64 	%rd5, [_Z11init_kernelP13__nv_bfloat16S0_Pfiii_param_1];
	ld.param.u64 	%rd6, [_Z11init_kernelP13__nv_bfloat16S0_Pfiii_param_2];
	ld.param.u32 	%r13, [_Z11init_kernelP13__nv_bfloat16S0_Pfiii_param_3];
	ld.param.u32 	%r14, [_Z11init_kernelP13__nv_bfloat16S0_Pfiii_param_4];
	ld.param.u32 	%r15, [_Z11init_kernelP13__nv_bfloat16S0_Pfiii_param_5];
	cvta.to.global.u64 	%rd1, %rd6;
	cvta.to.global.u64 	%rd2, %rd5;
	cvta.to.global.u64 	%rd3, %rd4;
	mov.u32 	%r16, %tid.x;
	setp.ne.s32 	%p1, %r16, 0;
	min.s32 	%r17, %r13, %r15;
	setp.lt.s32 	%p2, %r17, 1;
	or.pred  	%p3, %p2, %p1;
	@%p3 bra 	$L__BB0_11;
	and.b32  	%r1, %r15, 3;
	and.b32  	%r2, %r15, 2147483644;
	and.b32  	%r3, %r15, 1;
	mov.b32 	%r41, 0;
$L__BB0_2:
	setp.lt.u32 	%p4, %r15, 4;
	mul.lo.s32 	%r5, %r41, %r15;
	mul.lo.s32 	%r6, %r41, %r14;
	mov.b32 	%r44, 0;
	@%p4 bra 	$L__BB0_5;
	mov.b32 	%r42, 0;
$L__BB0_4:
	.pragma "nounroll";
	add.s32 	%r21, %r42, %r5;
	// begin inline asm
	cvt.rn.bf16.s32 %rs1, %r21;
	// end inline asm
	mul.wide.u32 	%rd7, %r21, 2;
	add.s64 	%rd8, %rd3, %rd7;
	st.global.u16 	[%rd8], %rs1;
	mad.lo.s32 	%r22, %r42, %r14, %r41;
	// begin inline asm
	cvt.rn.bf16.s32 %rs2, %r22;
	// end inline asm
	add.s32 	%r29, %r42, %r6;
	mul.wide.s32 	%rd9, %r29, 2;
	add.s64 	%rd10, %rd2, %rd9;
	st.global.u16 	[%rd10], %rs2;
	mul.wide.s32 	%rd11, %r29, 4;
	add.s64 	%rd12, %rd1, %rd11;
	mov.b32 	%r30, 0;
	st.global.u32 	[%rd12], %r30;
	add.s32 	%r23, %r21, 1;
	// begin inline asm
	cvt.rn.bf16.s32 %rs3, %r23;
	// end inline asm
	st.global.u16 	[%rd8+2], %rs3;
	add.s32 	%r24, %r22, %r14;
	// begin inline asm
	cvt.rn.bf16.s32 %rs4, %r24;
	// end inline asm
	st.global.u16 	[%rd10+2], %rs4;
	st.global.u32 	[%rd12+4], %r30;
	add.s32 	%r25, %r21, 2;
	// begin inline asm
	cvt.rn.bf16.s32 %rs5, %r25;
	// end inline asm
	st.global.u16 	[%rd8+4], %rs5;
	add.s32 	%r26, %r24, %r14;
	// begin inline asm
	cvt.rn.bf16.s32 %rs6, %r26;
	// end inline asm
	st.global.u16 	[%rd10+4], %rs6;
	st.global.u32 	[%rd12+8], %r30;
	add.s32 	%r27, %r21, 3;
	// begin inline asm
	cvt.rn.bf16.s32 %rs7, %r27;
	// end inline asm
	st.global.u16 	[%rd8+6], %rs7;
	add.s32 	%r28, %r26, %r14;
	// begin inline asm
	cvt.rn.bf16.s32 %rs8, %r28;
	// end inline asm
	st.global.u16 	[%rd10+6], %rs8;
	st.global.u32 	[%rd12+12], %r30;
	add.s32 	%r42, %r42, 4;
	setp.ne.s32 	%p5, %r42, %r2;
	mov.u32 	%r44, %r2;
	@%p5 bra 	$L__BB0_4;
$L__BB0_5:
	setp.eq.s32 	%p6, %r1, 0;
	@%p6 bra 	$L__BB0_10;
	setp.eq.s32 	%p7, %r1, 1;
	@%p7 bra 	$L__BB0_8;
	add.s32 	%r31, %r44, %r5;
	// begin inline asm
	cvt.rn.bf16.s32 %rs9, %r31;
	// end inline asm
	mul.wide.u32 	%rd13, %r31, 2;
	add.s64 	%rd14, %rd3, %rd13;
	st.global.u16 	[%rd14], %rs9;
	mad.lo.s32 	%r32, %r44, %r14, %r41;
	// begin inline asm
	cvt.rn.bf16.s32 %rs10, %r32;
	// end inline asm
	add.s32 	%r35, %r44, %r6;
	mul.wide.s32 	%rd15, %r35, 2;
	add.s64 	%rd16, %rd2, %rd15;
	st.global.u16 	[%rd16], %rs10;
	mul.wide.s32 	%rd17, %r35, 4;
	add.s64 	%rd18, %rd1, %rd17;
	mov.b32 	%r36, 0;
	st.global.u32 	[%rd18], %r36;
	add.s32 	%r33, %r31, 1;
	// begin inline asm
	cvt.rn.bf16.s32 %rs11, %r33;
	// end inline asm
	cvt.u64.u32 	%rd19, %r5;
	cvt.u64.u32 	%rd20, %r44;
	add.s64 	%rd21, %rd20, %rd19;
	shl.b64 	%rd22, %rd21, 1;
	add.s64 	%rd23, %rd3, %rd22;
	st.global.u16 	[%rd23+2], %rs11;
	add.s32 	%r34, %r32, %r14;
	// begin inline asm
	cvt.rn.bf16.s32 %rs12, %r34;
	// end inline asm
	st.global.u16 	[%rd16+2], %rs12;
	st.global.u32 	[%rd18+4], %r36;
	add.s32 	%r44, %r44, 2;
$L__BB0_8:
	setp.eq.s32 	%p8, %r3, 0;
	@%p8 bra 	$L__BB0_10;
	add.s32 	%r37, %r44, %r5;
	// begin inline asm
	cvt.rn.bf16.s32 %rs13, %r37;
	// end inline asm
	mul.wide.u32 	%rd24, %r37, 2;
	add.s64 	%rd25, %rd3, %rd24;
	st.global.u16 	[%rd25], %rs13;
	mad.lo.s32 	%r38, %r44, %r14, %r41;
	// begin inline asm
	cvt.rn.bf16.s32 %rs14, %r38;
	// end inline asm
	add.s32 	%r39, %r44, %r6;
	mul.wide.s32 	%rd26, %r39, 2;
	add.s64 	%rd27, %rd2, %rd26;
	st.global.u16 	[%rd27], %rs14;
	mul.wide.s32 	%rd28, %r39, 4;
	add.s64 	%rd29, %rd1, %rd28;
	mov.b32 	%r40, 0;
	st.global.u32 	[%rd29], %r40;
$L__BB0_10:
	add.s32 	%r41, %r41, 1;
	setp.ne.s32 	%p9, %r41, %r13;
	@%p9 bra 	$L__BB0_2;
$L__BB0_11:
	ret;

}
	// .globl	_Z11wmma_kernelP13__nv_bfloat16S0_Pfiii
.visible .entry _Z11wmma_kernelP13__nv_bfloat16S0_Pfiii(
	.param .u64 .ptr .align 1 _Z11wmma_kernelP13__nv_bfloat16S0_Pfiii_param_0,
	.param .u64 .ptr .align 1 _Z11wmma_kernelP13__nv_bfloat16S0_Pfiii_param_1,
	.param .u64 .ptr .align 1 _Z11wmma_kernelP13__nv_bfloat16S0_Pfiii_param_2,
	.param .u32 _Z11wmma_kernelP13__nv_bfloat16S0_Pfiii_param_3,
	.param .u32 _Z11wmma_kernelP13__nv_bfloat16S0_Pfiii_param_4,
	.param .u32 _Z11wmma_kernelP13__nv_bfloat16S0_Pfiii_param_5
)
{
	.reg .b32 	%r<39>;
	.reg .b32 	%f<10>;
	.reg .b64 	%rd<23>;
	// demoted variable
	.shared .align 4 .b8 _ZZ11wmma_kernelP13__nv_bfloat16S0_PfiiiE12shared_a_mem[512];
	// demoted variable
	.shared .align 4 .b8 _ZZ11wmma_kernelP13__nv_bfloat16S0_PfiiiE12shared_b_mem[512];
	ld.param.u64 	%rd1, [_Z11wmma_kernelP13__nv_bfloat16S0_Pfiii_param_0];
	ld.param.u64 	%rd2, [_Z11wmma_kernelP13__nv_bfloat16S0_Pfiii_param_1];
	ld.param.u64 	%rd3, [_Z11wmma_kernelP13__nv_bfloat16S0_Pfiii_param_2];
	ld.param.u32 	%r1, [_Z11wmma_kernelP13__nv_bfloat16S0_Pfiii_param_4];
	ld.param.u32 	%r2, [_Z11wmma_kernelP13__nv_bfloat16S0_Pfiii_param_5];
	mov.u32 	%r3, %tid.x;
	shl.b32 	%r4, %r3, 2;
	and.b32  	%r5, %r4, 28;
	mov.u32 	%r6, _ZZ11wmma_kernelP13__nv_bfloat16S0_PfiiiE12shared_b_mem;
	add.s32 	%r7, %r6, %r5;
	mov.u32 	%r8, _ZZ11wmma_kernelP13__nv_bfloat16S0_PfiiiE12shared_a_mem;
	add.s32 	%r9, %r8, %r5;
	shl.b32 	%r10, %r3, 1;
	and.b32  	%r11, %r10, 14;
	shr.u32 	%r12, %r3, 3;
	cvta.to.global.u64 	%rd4, %rd1;
	cvta.to.global.u64 	%rd5, %rd2;
	mad.lo.s32 	%r13, %r12, %r2, %r11;
	shl.b32 	%r14, %r12, 5;
	add.s32 	%r15, %r9, %r14;
	mul.wide.s32 	%rd6, %r13, 2;
	add.s64 	%rd7, %rd4, %rd6;
	ld.global.u32 	%r16, [%rd7];
	st.shared.u32 	[%r15], %r16;
	add.s32 	%r17, %r7, %r14;
	add.s64 	%rd8, %rd5, %rd6;
	ld.global.u32 	%r18, [%rd8];
	st.shared.u32 	[%r17], %r18;
	shl.b32 	%r19, %r2, 2;
	add.s32 	%r20, %r13, %r19;
	mul.wide.s32 	%rd9, %r20, 2;
	add.s64 	%rd10, %rd4, %rd9;
	ld.global.u32 	%r21, [%rd10];
	st.shared.u32 	[%r15+128], %r21;
	add.s64 	%rd11, %rd5, %rd9;
	ld.global.u32 	%r22, [%rd11];
	st.shared.u32 	[%r17+128], %r22;
	shl.b32 	%r23, %r2, 3;
	add.s32 	%r24, %r13, %r23;
	mul.wide.s32 	%rd12, %r24, 2;
	add.s64 	%rd13, %rd4, %rd12;
	ld.global.u32 	%r25, [%rd13];
	st.shared.u32 	[%r15+256], %r25;
	add.s64 	%rd14, %rd5, %rd12;
	ld.global.u32 	%r26, [%rd14];
	st.shared.u32 	[%r17+256], %r26;
	add.s32 	%r27, %r24, %r19;
	mul.wide.s32 	%rd15, %r27, 2;
	add.s64 	%rd16, %rd4, %rd15;
	ld.global.u32 	%r28, [%rd16];
	st.shared.u32 	[%r15+384], %r28;
	add.s64 	%rd17, %rd5, %rd15;
	ld.global.u32 	%r29, [%rd17];
	st.shared.u32 	[%r17+384], %r29;
	bar.sync 	0;
	cvt.u64.u32 	%rd18, %r8;
	cvta.shared.u64 	%rd19, %rd18;
	mov.b32 	%r30, 16;
	wmma.load.a.sync.aligned.row.m16n16k16.bf16 	{%r31, %r32, %r33, %r34}, [%rd19], %r30;
	cvt.u64.u32 	%rd20, %r6;
	cvta.shared.u64 	%rd21, %rd20;
	wmma.load.b.sync.aligned.col.m16n16k16.bf16 	{%r35, %r36, %r37, %r38}, [%rd21], %r30;
	cvta.to.global.u64 	%rd22, %rd3;
	mov.f32 	%f1, 0f00000000;
	wmma.mma.sync.aligned.row.col.m16n16k16.f32.bf16.bf16.f32 {%f2, %f3, %f4, %f5, %f6, %f7, %f8, %f9}, {%r31, %r32, %r33, %r34}, {%r35, %r36, %r37, %r38}, {%f1, %f1, %f1, %f1, %f1, %f1, %f1, %f1};
	wmma.store.d.sync.aligned.row.m16n16k16.global.f32 	[%rd22], {%f2, %f3, %f4, %f5, %f6, %f7, %f8, %f9}, %r1;
	ret;

}


// ===== COMPILED SASS (sm_100) =====

	.target	sm_100

	.elftype	@"ET_EXEC"


//--------------------- .note.nv.tkinfo           --------------------------
	.section	.note.nv.tkinfo,"",@"SHT_NOTE"
	.sectionflags	@"SHF_NOTE_NV_TKINFO"
	.tkinfo
        /*0018*/ 	.word	0x00000002
        /*0030*/ 	.string	""
        /*0030*/ 	.string	"ptxas"
        /*0030*/ 	.string	"Cuda compilation tools, release 13.0, V13.0.88"
        /*0030*/ 	.string	"Build cuda_13.0.r13.0/compiler.36424714_0"
        /*0030*/ 	.string	"-arch sm_100 -m 64 "



//--------------------- .note.nv.cuinfo           --------------------------
	.section	.note.nv.cuinfo,"",@"SHT_NOTE"
	.sectionflags	@"SHF_NOTE_NV_CUINFO"
        /*0018*/ 	.short	0x0002
        /*001a*/ 	.short	0x0064
        /*001c*/ 	.short	0x0082
	.zero		2


//--------------------- .nv.info                  --------------------------
	.section	.nv.info,"",@"SHT_CUDA_INFO"
	.align	4


	//----- nvinfo : EIATTR_REGCOUNT
	.align		4
        /*0000*/ 	.byte	0x04, 0x2f
        /*0002*/ 	.short	(.L_1 - .L_0)
	.align		4
.L_0:
        /*0004*/ 	.word	index@(_Z11init_kernelP13__nv_bfloat16S0_Pfiii)
        /*0008*/ 	.word	0x00000020


	//----- nvinfo : EIATTR_FRAME_SIZE
	.align		4
.L_1:
        /*000c*/ 	.byte	0x04, 0x11
        /*000e*/ 	.short	(.L_3 - .L_2)
	.align		4
.L_2:
        /*0010*/ 	.word	index@(_Z11init_kernelP13__nv_bfloat16S0_Pfiii)
        /*0014*/ 	.word	0x00000000


	//----- nvinfo : EIATTR_REGCOUNT
	.align		4
.L_3:
        /*0018*/ 	.byte	0x04, 0x2f
        /*001a*/ 	.short	(.L_5 - .L_4)
	.align		4
.L_4:
        /*001c*/ 	.word	index@(_Z11wmma_kernelP13__nv_bfloat16S0_Pfiii)
        /*0020*/ 	.word	0x0000001e


	//----- nvinfo : EIATTR_FRAME_SIZE
	.align		4
.L_5:
        /*0024*/ 	.byte	0x04, 0x11
        /*0026*/ 	.short	(.L_7 - .L_6)
	.align		4
.L_6:
        /*0028*/ 	.word	index@(_Z11wmma_kernelP13__nv_bfloat16S0_Pfiii)
        /*002c*/ 	.word	0x00000000


	//----- nvinfo : EIATTR_MIN_STACK_SIZE
	.align		4
.L_7:
        /*0030*/ 	.byte	0x04, 0x12
        /*0032*/ 	.short	(.L_9 - .L_8)
	.align		4
.L_8:
        /*0034*/ 	.word	index@(_Z11wmma_kernelP13__nv_bfloat16S0_Pfiii)
        /*0038*/ 	.word	0x00000000


	//----- nvinfo : EIATTR_MIN_STACK_SIZE
	.align		4
.L_9:
        /*003c*/ 	.byte	0x04, 0x12
        /*003e*/ 	.short	(.L_11 - .L_10)
	.align		4
.L_10:
        /*0040*/ 	.word	index@(_Z11init_kernelP13__nv_bfloat16S0_Pfiii)
        /*0044*/ 	.word	0x00000000
.L_11:


//--------------------- .nv.compat                --------------------------
	.section	.nv.compat,"",@"SHT_CUDA_COMPAT_INFO"
	.align	4
        /*0000*/ 	.byte	0x02, 0x09, 0x00, 0x00, 0x02, 0x02, 0x01, 0x00, 0x02, 0x05, 0x05, 0x00, 0x03, 0x07, 0x01, 0x01
        /*0010*/ 	.byte	0x02, 0x03, 0x00, 0x00, 0x02, 0x06, 0x01, 0x00, 0x04, 0x0b, 0x08, 0x00, 0x09, 0x00, 0x00, 0x00
        /*0020*/ 	.byte	0x00, 0x00, 0x00, 0x00


//--------------------- .nv.info._Z11wmma_kernelP13__nv_bfloat16S0_Pfiii --------------------------
	.section	.nv.info._Z11wmma_kernelP13__nv_bfloat16S0_Pfiii,"",@"SHT_CUDA_INFO"
	.sectionflags	@""
	.align	4


	//----- nvinfo : EIATTR_CUDA_API_VERSION
	.align		4
        /*0000*/ 	.byte	0x04, 0x37
        /*0002*/ 	.short	(.L_13 - .L_12)
.L_12:
        /*0004*/ 	.word	0x00000082


	//----- nvinfo : EIATTR_KPARAM_INFO
	.align		4
.L_13:
        /*0008*/ 	.byte	0x04, 0x17
        /*000a*/ 	.short	(.L_15 - .L_14)
.L_14:
        /*000c*/ 	.word	0x00000000
        /*0010*/ 	.short	0x0005
        /*0012*/ 	.short	0x0020
        /*0014*/ 	.byte	0x00, 0xf0, 0x11, 0x00


	//----- nvinfo : EIATTR_KPARAM_INFO
	.align		4
.L_15:
        /*0018*/ 	.byte	0x04, 0x17
        /*001a*/ 	.short	(.L_17 - .L_16)
.L_16:
        /*001c*/ 	.word	0x00000000
        /*0020*/ 	.short	0x0004
        /*0022*/ 	.short	0x001c
        /*0024*/ 	.byte	0x00, 0xf0, 0x11, 0x00


	//----- nvinfo : EIATTR_KPARAM_INFO
	.align		4
.L_17:
        /*0028*/ 	.byte	0x04, 0x17
        /*002a*/ 	.short	(.L_19 - .L_18)
.L_18:
        /*002c*/ 	.word	0x00000000
        /*0030*/ 	.short	0x0003
        /*0032*/ 	.short	0x0018
        /*0034*/ 	.byte	0x00, 0xf0, 0x11, 0x00


	//----- nvinfo : EIATTR_KPARAM_INFO
	.align		4
.L_19:
        /*0038*/ 	.byte	0x04, 0x17
        /*003a*/ 	.short	(.L_21 - .L_20)
.L_20:
        /*003c*/ 	.word	0x00000000
        /*0040*/ 	.short	0x0002
        /*0042*/ 	.short	0x0010
        /*0044*/ 	.byte	0x00, 0xf5, 0x21, 0x00


	//----- nvinfo : EIATTR_KPARAM_INFO
	.align		4
.L_21:
        /*0048*/ 	.byte	0x04, 0x17
        /*004a*/ 	.short	(.L_23 - .L_22)
.L_22:
        /*004c*/ 	.word	0x00000000
        /*0050*/ 	.short	0x0001
        /*0052*/ 	.short	0x0008
        /*0054*/ 	.byte	0x00, 0xf5, 0x21, 0x00


	//----- nvinfo : EIATTR_KPARAM_INFO
	.align		4
.L_23:
        /*0058*/ 	.byte	0x04, 0x17
        /*005a*/ 	.short	(.L_25 - .L_24)
.L_24:
        /*005c*/ 	.word	0x00000000
        /*0060*/ 	.short	0x0000
        /*0062*/ 	.short	0x0000
        /*0064*/ 	.byte	0x00, 0xf5, 0x21, 0x00


	//----- nvinfo : EIATTR_SPARSE_MMA_MASK
	.align		4
.L_25:
        /*0068*/ 	.byte	0x03, 0x50
        /*006a*/ 	.short	0x0000


	//----- nvinfo : EIATTR_WMMA_USED
	.align		4
        /*006c*/ 	.byte	0x01, 0x2b
	.zero		2


	//----- nvinfo : EIATTR_MAXREG_COUNT
	.align		4
        /*0070*/ 	.byte	0x03, 0x1b
        /*0072*/ 	.short	0x00ff


	//----- nvinfo : EIATTR_NUM_BARRIERS
	.align		4
        /*0074*/ 	.byte	0x02, 0x4c
        /*0076*/ 	.byte	0x01
	.zero		1


	//----- nvinfo : EIATTR_MERCURY_ISA_VERSION
	.align		4
        /*0078*/ 	.byte	0x03, 0x5f
        /*007a*/ 	.short	0x0101


	//----- nvinfo : EIATTR_VRC_CTA_INIT_COUNT
	.align		4
        /*007c*/ 	.byte	0x02, 0x4a
	.zero		1
	.zero		1


	//----- nvinfo : EIATTR_EXIT_INSTR_OFFSETS
	.align		4
        /*0080*/ 	.byte	0x04, 0x1c
        /*0082*/ 	.short	(.L_27 - .L_26)


	//   ....[0]....
.L_26:
        /*0084*/ 	.word	0x00000540


	//----- nvinfo : EIATTR_CBANK_PARAM_SIZE
	.align		4
.L_27:
        /*0088*/ 	.byte	0x03, 0x19
        /*008a*/ 	.short	0x0024


	//----- nvinfo : EIATTR_PARAM_CBANK
	.align		4
        /*008c*/ 	.byte	0x04, 0x0a
        /*008e*/ 	.short	(.L_29 - .L_28)
	.align		4
.L_28:
        /*0090*/ 	.word	index@(.nv.constant0._Z11wmma_kernelP13__nv_bfloat16S0_Pfiii)
        /*0094*/ 	.short	0x0380
        /*0096*/ 	.short	0x0024


	//----- nvinfo : EIATTR_SW_WAR
	.align		4
.L_29:
        /*0098*/ 	.byte	0x04, 0x36
        /*009a*/ 	.short	(.L_31 - .L_30)
.L_30:
        /*009c*/ 	.word	0x00000008
.L_31:


//--------------------- .nv.info._Z11init_kernelP13__nv_bfloat16S0_Pfiii --------------------------
	.section	.nv.info._Z11init_kernelP13__nv_bfloat16S0_Pfiii,"",@"SHT_CUDA_INFO"
	.sectionflags	@""
	.align	4


	//----- nvinfo : EIATTR_CUDA_API_VERSION
	.align		4
        /*0000*/ 	.byte	0x04, 0x37
        /*0002*/ 	.short	(.L_33 - .L_32)
.L_32:
        /*0004*/ 	.word	0x00000082


	//----- nvinfo : EIATTR_KPARAM_INFO
	.align		4
.L_33:
        /*0008*/ 	.byte	0x04, 0x17
        /*000a*/ 	.short	(.L_35 - .L_34)
.L_34:
        /*000c*/ 	.word	0x00000000
        /*0010*/ 	.short	0x0005
        /*0012*/ 	.short	0x0020
        /*0014*/ 	.byte	0x00, 0xf0, 0x11, 0x00


	//----- nvinfo : EIATTR_KPARAM_INFO
	.align		4
.L_35:
        /*0018*/ 	.byte	0x04, 0x17
        /*001a*/ 	.short	(.L_37 - .L_36)
.L_36:
        /*001c*/ 	.word	0x00000000
        /*0020*/ 	.short	0x0004
        /*0022*/ 	.short	0x001c
        /*0024*/ 	.byte	0x00, 0xf0, 0x11, 0x00


	//----- nvinfo : EIATTR_KPARAM_INFO
	.align		4
.L_37:
        /*0028*/ 	.byte	0x04, 0x17
        /*002a*/ 	.short	(.L_39 - .L_38)
.L_38:
        /*002c*/ 	.word	0x00000000
        /*0030*/ 	.short	0x0003
        /*0032*/ 	.short	0x0018
        /*0034*/ 	.byte	0x00, 0xf0, 0x11, 0x00


	//----- nvinfo : EIATTR_KPARAM_INFO
	.align		4
.L_39:
        /*0038*/ 	.byte	0x04, 0x17
        /*003a*/ 	.short	(.L_41 - .L_40)
.L_40:
        /*003c*/ 	.word	0x00000000
        /*0040*/ 	.short	0x0002
        /*0042*/ 	.short	0x0010
        /*0044*/ 	.byte	0x00, 0xf5, 0x21, 0x00


	//----- nvinfo : EIATTR_KPARAM_INFO
	.align		4
.L_41:
        /*0048*/ 	.byte	0x04, 0x17
        /*004a*/ 	.short	(.L_43 - .L_42)
.L_42:
        /*004c*/ 	.word	0x00000000
        /*0050*/ 	.short	0x0001
        /*0052*/ 	.short	0x0008
        /*0054*/ 	.byte	0x00, 0xf5, 0x21, 0x00


	//----- nvinfo : EIATTR_KPARAM_INFO
	.align		4
.L_43:
        /*0058*/ 	.byte	0x04, 0x17
        /*005a*/ 	.short	(.L_45 - .L_44)
.L_44:
        /*005c*/ 	.word	0x00000000
        /*0060*/ 	.short	0x0000
        /*0062*/ 	.short	0x0000
        /*0064*/ 	.byte	0x00, 0xf5, 0x21, 0x00


	//----- nvinfo : EIATTR_SPARSE_MMA_MASK
	.align		4
.L_45:
        /*0068*/ 	.byte	0x03, 0x50
        /*006a*/ 	.short	0x0000


	//----- nvinfo : EIATTR_MAXREG_COUNT
	.align		4
        /*006c*/ 	.byte	0x03, 0x1b
        /*006e*/ 	.short	0x00ff


	//----- nvinfo : EIATTR_MERCURY_ISA_VERSION
	.align		4
        /*0070*/ 	.byte	0x03, 0x5f
        /*0072*/ 	.short	0x0101


	//----- nvinfo : EIATTR_VRC_CTA_INIT_COUNT
	.align		4
        /*0074*/ 	.byte	0x02, 0x4a
	.zero		1
	.zero		1


	//----- nvinfo : EIATTR_EXIT_INSTR_OFFSETS
	.align		4
        /*0078*/ 	.byte	0x04, 0x1c
        /*007a*/ 	.short	(.L_47 - .L_46)


	//   ....[0]....
.L_46:
        /*007c*/ 	.word	0x00000070


	//   ....[1]....
        /*0080*/ 	.word	0x000006f0


	//----- nvinfo : EIATTR_CBANK_PARAM_SIZE
	.align		4
.L_47:
        /*0084*/ 	.byte	0x03, 0x19
        /*0086*/ 	.short	0x0024


	//----- nvinfo : EIATTR_PARAM_CBANK
	.align		4
        /*0088*/ 	.byte	0x04, 0x0a
        /*008a*/ 	.short	(.L_49 - .L_48)
	.align		4
.L_48:
        /*008c*/ 	.word	index@(.nv.constant0._Z11init_kernelP13__nv_bfloat16S0_Pfiii)
        /*0090*/ 	.short	0x0380
        /*0092*/ 	.short	0x0024


	//----- nvinfo : EIATTR_SW_WAR
	.align		4
.L_49:
        /*0094*/ 	.byte	0x04, 0x36
        /*0096*/ 	.short	(.L_51 - .L_50)
.L_50:
        /*0098*/ 	.word	0x00000008
.L_51:


//--------------------- .nv.callgraph             --------------------------
	.section	.nv.callgraph,"",@"SHT_CUDA_CALLGRAPH"
	.align	4
	.sectionentsize	8
	.align		4
        /*0000*/ 	.word	0x00000000
	.align		4
        /*0004*/ 	.word	0xffffffff
	.align		4
        /*0008*/ 	.word	0x00000000
	.align		4
        /*000c*/ 	.word	0xfffffffe
	.align		4
        /*0010*/ 	.word	0x00000000
	.align		4
        /*0014*/ 	.word	0xfffffffd
	.align		4
        /*0018*/ 	.word	0x00000000
	.align		4
        /*001c*/ 	.word	0xfffffffc


//--------------------- .text._Z11wmma_kernelP13__nv_bfloat16S0_Pfiii --------------------------
	.section	.text._Z11wmma_kernelP13__nv_bfloat16S0_Pfiii,"ax",@progbits
	.align	128
        .global         _Z11wmma_kernelP13__nv_bfloat16S0_Pfiii
        .type           _Z11wmma_kernelP13__nv_bfloat16S0_Pfiii,@function
        .size           _Z11wmma_kernelP13__nv_bfloat16S0_Pfiii,(.L_x_7 - _Z11wmma_kernelP13__nv_bfloat16S0_Pfiii)
        .other          _Z11wmma_kernelP13__nv_bfloat16S0_Pfiii,@"STO_CUDA_ENTRY STV_DEFAULT"
_Z11wmma_kernelP13__nv_bfloat16S0_Pfiii:
.text._Z11wmma_kernelP13__nv_bfloat16S0_Pfiii:
[----:B------:R-:W-:Y:S01]  /*0000*/  LDC R1, c[0x0][0x37c] ;  /* 0x0000df00ff017b82 */ /* 0x000fe20000000800 */
[----:B------:R-:W0:Y:S07]  /*0010*/  S2R R8, SR_TID.X ;  /* 0x0000000000087919 */ /* 0x000e2e0000002100 */
[----:B------:R-:W1:Y:S01]  /*0020*/  LDC R6, c[0x0][0x3a0] ;  /* 0x0000e800ff067b82 */ /* 0x000e620000000800 */
[----:B------:R-:W2:Y:S07]  /*0030*/  LDCU.64 UR10, c[0x0][0x358] ;  /* 0x00006b00ff0a77ac */ /* 0x000eae0008000a00 */
[----:B------:R-:W3:Y:S08]  /*0040*/  LDC.64 R10, c[0x0][0x380] ;  /* 0x0000e000ff0a7b82 */ /* 0x000ef00000000a00 */
[----:B------:R-:W4:Y:S01]  /*0050*/  LDC.64 R2, c[0x0][0x388] ;  /* 0x0000e200ff027b82 */ /* 0x000f220000000a00 */
[----:B0-----:R-:W-:Y:S01]  /*0060*/  IMAD.SHL.U32 R4, R8, 0x2, RZ ;  /* 0x0000000208047824 */ /* 0x001fe200078e00ff */
[----:B------:R-:W-:-:S04]  /*0070*/  SHF.R.U32.HI R0, RZ, 0x3, R8 ;  /* 0x00000003ff007819 */ /* 0x000fc80000011608 */
[----:B------:R-:W-:-:S05]  /*0080*/  LOP3.LUT R5, R4, 0xe, RZ, 0xc0, !PT ;  /* 0x0000000e04057812 */ /* 0x000fca00078ec0ff */
[----:B-1----:R-:W-:-:S04]  /*0090*/  IMAD R5, R0, R6, R5 ;  /* 0x0000000600057224 */ /* 0x002fc800078e0205 */
[C---:B------:R-:W-:Y:S01]  /*00a0*/  IMAD R25, R6.reuse, 0x4, R5 ;  /* 0x0000000406197824 */ /* 0x040fe200078e0205 */
[----:B------:R-:W-:Y:S01]  /*00b0*/  LEA R15, R6, R5, 0x3 ;  /* 0x00000005060f7211 */ /* 0x000fe200078e18ff */
[----:B---3--:R-:W-:-:S04]  /*00c0*/  IMAD.WIDE R18, R5, 0x2, R10 ;  /* 0x0000000205127825 */ /* 0x008fc800078e020a */
[----:B----4-:R-:W-:Y:S01]  /*00d0*/  IMAD.WIDE R20, R5, 0x2, R2 ;  /* 0x0000000205147825 */ /* 0x010fe200078e0202 */
[----:B--2---:R-:W2:Y:S03]  /*00e0*/  LDG.E R4, desc[UR10][R18.64] ;  /* 0x0000000a12047981 */ /* 0x004ea6000c1e1900 */
[----:B------:R-:W-:Y:S02]  /*00f0*/  IMAD R27, R6, 0x4, R15 ;  /* 0x00000004061b7824 */ /* 0x000fe400078e020f */
[C---:B------:R-:W-:Y:S01]  /*0100*/  IMAD.WIDE R22, R25.reuse, 0x2, R10 ;  /* 0x0000000219167825 */ /* 0x040fe200078e020a */
[----:B------:R-:W3:Y:S03]  /*0110*/  LDG.E R6, desc[UR10][R20.64] ;  /* 0x0000000a14067981 */ /* 0x000ee6000c1e1900 */
[----:B------:R-:W-:Y:S01]  /*0120*/  IMAD.WIDE R24, R25, 0x2, R2 ;  /* 0x0000000219187825 */ /* 0x000fe200078e0202 */
[----:B------:R-:W4:Y:S03]  /*0130*/  LDG.E R5, desc[UR10][R22.64] ;  /* 0x0000000a16057981 */ /* 0x000f26000c1e1900 */
[C---:B------:R-:W-:Y:S01]  /*0140*/  IMAD.WIDE R12, R15.reuse, 0x2, R10 ;  /* 0x000000020f0c7825 */ /* 0x040fe200078e020a */
[----:B------:R-:W5:Y:S03]  /*0150*/  LDG.E R7, desc[UR10][R24.64] ;  /* 0x0000000a18077981 */ /* 0x000f66000c1e1900 */
[----:B------:R-:W-:Y:S01]  /*0160*/  IMAD.WIDE R14, R15, 0x2, R2 ;  /* 0x000000020f0e7825 */ /* 0x000fe200078e0202 */
[----:B------:R0:W5:Y:S03]  /*0170*/  LDG.E R16, desc[UR10][R12.64] ;  /* 0x0000000a0c107981 */ /* 0x000166000c1e1900 */
[C---:B------:R-:W-:Y:S01]  /*0180*/  IMAD.WIDE R10, R27.reuse, 0x2, R10 ;  /* 0x000000021b0a7825 */ /* 0x040fe200078e020a */
[----:B------:R-:W5:Y:S03]  /*0190*/  LDG.E R18, desc[UR10][R14.64] ;  /* 0x0000000a0e127981 */ /* 0x000f66000c1e1900 */
[----:B------:R-:W-:Y:S01]  /*01a0*/  IMAD.WIDE R26, R27, 0x2, R2 ;  /* 0x000000021b1a7825 */ /* 0x000fe200078e0202 */
[----:B------:R1:W5:Y:S05]  /*01b0*/  LDG.E R22, desc[UR10][R10.64] ;  /* 0x0000000a0a167981 */ /* 0x00036a000c1e1900 */
[----:B------:R-:W5:Y:S01]  /*01c0*/  LDG.E R26, desc[UR10][R26.64] ;  /* 0x0000000a1a1a7981 */ /* 0x000f62000c1e1900 */
[----:B------:R-:W0:Y:S01]  /*01d0*/  S2UR UR6, SR_CgaCtaId ;  /* 0x00000000000679c3 */ /* 0x000e220000008800 */
[----:B------:R-:W-:Y:S01]  /*01e0*/  UMOV UR4, 0x400 ;  /* 0x0000040000047882 */ /* 0x000fe20000000000 */
[----:B------:R-:W1:Y:S01]  /*01f0*/  S2R R17, SR_LANEID ;  /* 0x0000000000117919 */ /* 0x000e620000000000 */
[----:B------:R-:W-:Y:S01]  /*0200*/  UIADD3 UR5, UPT, UPT, UR4, 0x200, URZ ;  /* 0x0000020004057890 */ /* 0x000fe2000fffe0ff */
[----:B------:R-:W-:-:S04]  /*0210*/  SHF.L.U32 R8, R8, 0x2, RZ ;  /* 0x0000000208087819 */ /* 0x000fc800000006ff */
[----:B------:R-:W-:Y:S01]  /*0220*/  LOP3.LUT R8, R8, 0x1c, RZ, 0xc0, !PT ;  /* 0x0000001c08087812 */ /* 0x000fe200078ec0ff */
[----:B------:R-:W1:Y:S01]  /*0230*/  S2UR UR8, SR_SWINHI ;  /* 0x00000000000879c3 */ /* 0x000e620000002f00 */
[----:B0-----:R-:W-:Y:S02]  /*0240*/  ULEA UR4, UR6, UR4, 0x18 ;  /* 0x0000000406047291 */ /* 0x001fe4000f8ec0ff */
[----:B------:R-:W-:-:S04]  /*0250*/  ULEA UR6, UR6, UR5, 0x18 ;  /* 0x0000000506067291 */ /* 0x000fc8000f8ec0ff */
[C---:B------:R-:W-:Y:S02]  /*0260*/  IADD3 R13, PT, PT, R8.reuse, UR4, RZ ;  /* 0x00000004080d7c10 */ /* 0x040fe4000fffe0ff */
[----:B------:R-:W-:Y:S02]  /*0270*/  VIADD R9, R8, UR6 ;  /* 0x0000000608097c36 */ /* 0x000fe40008000000 */
[----:B------:R-:W-:-:S03]  /*0280*/  LEA R19, R0, R13, 0x5 ;  /* 0x0000000d00137211 */ /* 0x000fc600078e28ff */
[----:B------:R-:W-:Y:S02]  /*0290*/  LEA R21, R0, R9, 0x5 ;  /* 0x0000000900157211 */ /* 0x000fe400078e28ff */
[----:B-1----:R-:W-:Y:S01]  /*02a0*/  LOP3.LUT R2, R17, 0x3, RZ, 0xc0, !PT ;  /* 0x0000000311027812 */ /* 0x002fe200078ec0ff */
[----:B------:R-:W-:Y:S01]  /*02b0*/  IMAD.MOV.U32 R3, RZ, RZ, RZ ;  /* 0x000000ffff037224 */ /* 0x000fe200078e00ff */
[----:B------:R-:W-:Y:S01]  /*02c0*/  SHF.R.U32.HI R17, RZ, 0x2, R17 ;  /* 0x00000002ff117819 */ /* 0x000fe20000011611 */
[----:B------:R-:W-:Y:S01]  /*02d0*/  UMOV UR4, UR4 ;  /* 0x0000000400047c82 */ /* 0x000fe20008000000 */
[----:B------:R-:W-:Y:S01]  /*02e0*/  UMOV UR5, UR8 ;  /* 0x0000000800057c82 */ /* 0x000fe20008000000 */
[----:B------:R-:W-:Y:S01]  /*02f0*/  UMOV UR6, UR6 ;  /* 0x0000000600067c82 */ /* 0x000fe20008000000 */
[----:B------:R-:W-:Y:S01]  /*0300*/  UMOV UR7, UR8 ;  /* 0x0000000800077c82 */ /* 0x000fe20008000000 */
[----:B------:R-:W-:-:S03]  /*0310*/  IMAD.WIDE.U32 R10, R17, 0x8, R2 ;  /* 0x00000008110a7825 */ /* 0x000fc600078e0002 */
[C---:B------:R-:W-:Y:S02]  /*0320*/  LEA R12, P0, R10.reuse, UR4, 0x2 ;  /* 0x000000040a0c7c11 */ /* 0x040fe4000f8010ff */
[C---:B------:R-:W-:Y:S02]  /*0330*/  LEA R14, P1, R10.reuse, UR6, 0x2 ;  /* 0x000000060a0e7c11 */ /* 0x040fe4000f8210ff */
[C-C-:B------:R-:W-:Y:S01]  /*0340*/  LEA.HI.X R13, R10.reuse, UR5, R11.reuse, 0x2, P0 ;  /* 0x000000050a0d7c11 */ /* 0x140fe200080f140b */
[----:B------:R-:W0:Y:S01]  /*0350*/  LDCU.64 UR4, c[0x0][0x390] ;  /* 0x00007200ff0477ac */ /* 0x000e220008000a00 */
[----:B------:R-:W-:Y:S01]  /*0360*/  LEA.HI.X R15, R10, UR7, R11, 0x2, P1 ;  /* 0x000000070a0f7c11 */ /* 0x000fe200088f140b */
[----:B--2---:R-:W-:Y:S04]  /*0370*/  STS [R19], R4 ;  /* 0x0000000413007388 */ /* 0x004fe80000000800 */
[----:B---3--:R-:W-:Y:S04]  /*0380*/  STS [R21], R6 ;  /* 0x0000000615007388 */ /* 0x008fe80000000800 */
[----:B----4-:R-:W-:Y:S04]  /*0390*/  STS [R19+0x80], R5 ;  /* 0x0000800513007388 */ /* 0x010fe80000000800 */
[----:B-----5:R-:W-:Y:S04]  /*03a0*/  STS [R21+0x80], R7 ;  /* 0x0000800715007388 */ /* 0x020fe80000000800 */
[----:B------:R-:W-:Y:S04]  /*03b0*/  STS [R19+0x100], R16 ;  /* 0x0001001013007388 */ /* 0x000fe80000000800 */
[----:B------:R-:W-:Y:S04]  /*03c0*/  STS [R21+0x100], R18 ;  /* 0x0001001215007388 */ /* 0x000fe80000000800 */
[----:B------:R1:W-:Y:S04]  /*03d0*/  STS [R19+0x180], R22 ;  /* 0x0001801613007388 */ /* 0x0003e80000000800 */
[----:B------:R2:W-:Y:S01]  /*03e0*/  STS [R21+0x180], R26 ;  /* 0x0001801a15007388 */ /* 0x0005e20000000800 */
[----:B------:R-:W-:Y:S08]  /*03f0*/  BAR.SYNC.DEFER_BLOCKING 0x0 ;  /* 0x0000000000007b1d */ /* 0x000ff00000010000 */
[----:B-1----:R-:W1:Y:S01]  /*0400*/  LDC R19, c[0x0][0x39c] ;  /* 0x0000e700ff137b82 */ /* 0x002e620000000800 */
[----:B------:R-:W3:Y:S04]  /*0410*/  LD.E R8, desc[UR10][R12.64] ;  /* 0x0000000a0c087980 */ /* 0x000ee8000c101900 */
[----:B------:R-:W3:Y:S04]  /*0420*/  LD.E R9, desc[UR10][R12.64+0x100] ;  /* 0x0001000a0c097980 */ /* 0x000ee8000c101900 */
[----:B------:R-:W3:Y:S04]  /*0430*/  LD.E R10, desc[UR10][R12.64+0x10] ;  /* 0x0000100a0c0a7980 */ /* 0x000ee8000c101900 */
[----:B------:R-:W3:Y:S04]  /*0440*/  LD.E R11, desc[UR10][R12.64+0x110] ;  /* 0x0001100a0c0b7980 */ /* 0x000ee8000c101900 */
[----:B------:R-:W3:Y:S04]  /*0450*/  LD.E R4, desc[UR10][R14.64] ;  /* 0x0000000a0e047980 */ /* 0x000ee8000c101900 */
[----:B------:R-:W3:Y:S04]  /*0460*/  LD.E R5, desc[UR10][R14.64+0x10] ;  /* 0x0000100a0e057980 */ /* 0x000ee8000c101900 */
[----:B------:R-:W2:Y:S04]  /*0470*/  LD.E R24, desc[UR10][R14.64+0x100] ;  /* 0x0001000a0e187980 */ /* 0x000ea8000c101900 */
[----:B------:R-:W2:Y:S01]  /*0480*/  LD.E R25, desc[UR10][R14.64+0x110] ;  /* 0x0001100a0e197980 */ /* 0x000ea2000c101900 */
[----:B-1----:R-:W-:-:S05]  /*0490*/  SHF.R.U32.HI R19, RZ, 0x1, R19 ;  /* 0x00000001ff137819 */ /* 0x002fca0000011613 */
[----:B------:R-:W-:Y:S01]  /*04a0*/  IMAD.WIDE.U32 R2, R17, R19, R2 ;  /* 0x0000001311027225 */ /* 0x000fe200078e0002 */
[C---:B---3--:R-:W-:Y:S08]  /*04b0*/  HMMA.16816.F32.BF16 R4, R8.reuse, R4, RZ ;  /* 0x000000040804723c */ /* 0x048ff000000418ff */
[----:B--2---:R-:W-:Y:S01]  /*04c0*/  HMMA.16816.F32.BF16 R24, R8, R24, RZ ;  /* 0x000000180818723c */ /* 0x004fe200000418ff */
[----:B0-----:R-:W-:-:S04]  /*04d0*/  LEA R8, P0, R2, UR4, 0x3 ;  /* 0x0000000402087c11 */ /* 0x001fc8000f8018ff */
[----:B------:R-:W-:-:S03]  /*04e0*/  LEA.HI.X R9, R2, UR5, R3, 0x3, P0 ;  /* 0x0000000502097c11 */ /* 0x000fc600080f1c03 */
[----:B------:R-:W-:-:S03]  /*04f0*/  IMAD.WIDE.U32 R2, R19, 0x40, R8 ;  /* 0x0000004013027825 */ /* 0x000fc600078e0008 */
[----:B------:R-:W-:Y:S04]  /*0500*/  STG.E.64 desc[UR10][R8.64], R4 ;  /* 0x0000000408007986 */ /* 0x000fe8000c101b0a */
[----:B------:R-:W-:Y:S04]  /*0510*/  STG.E.64 desc[UR10][R2.64], R6 ;  /* 0x0000000602007986 */ /* 0x000fe8000c101b0a */
[----:B------:R-:W-:Y:S04]  /*0520*/  STG.E.64 desc[UR10][R8.64+0x20], R24 ;  /* 0x0000201808007986 */ /* 0x000fe8000c101b0a */
[----:B------:R-:W-:Y:S01]  /*0530*/  STG.E.64 desc[UR10][R2.64+0x20], R26 ;  /* 0x0000201a02007986 */ /* 0x000fe2000c101b0a */
[----:B------:R-:W-:Y:S05]  /*0540*/  EXIT ;  /* 0x000000000000794d */ /* 0x000fea0003800000 */
.L_x_0:
[----:B------:R-:W-:-:S00]  /*0550*/  BRA `(.L_x_0) ;  /* 0xfffffffc00fc7947 */ /* 0x000fc0000383ffff */
[----:B------:R-:W-:-:S00]  /*0560*/  NOP ;  /* 0x0000000000007918 */ /* 0x000fc00000000000 */
        /* <DEDUP_REMOVED lines=9> */
.L_x_7:


//--------------------- .text._Z11init_kernelP13__nv_bfloat16S0_Pfiii --------------------------
	.section	.text._Z11init_kernelP13__nv_bfloat16S0_Pfiii,"ax",@progbits
	.align	128
        .global         _Z11init_kernelP13__nv_bfloat16S0_Pfiii
        .type           _Z11init_kernelP13__nv_bfloat16S0_Pfiii,@function
        .size           _Z11init_kernelP13__nv_bfloat16S0_Pfiii,(.L_x_8 - _Z11init_kernelP13__nv_bfloat16S0_Pfiii)
        .other          _Z11init_kernelP13__nv_bfloat16S0_Pfiii,@"STO_CUDA_ENTRY STV_DEFAULT"
_Z11init_kernelP13__nv_bfloat16S0_Pfiii:
.text._Z11init_kernelP13__nv_bfloat16S0_Pfiii:
[----:B------:R-:W-:Y:S01]  /*0000*/  LDC R1, c[0x0][0x37c] ;  /* 0x0000df00ff017b82 */ /* 0x000fe20000000800 */
[----:B------:R-:W0:Y:S07]  /*0010*/  S2R R2, SR_TID.X ;  /* 0x0000000000027919 */ /* 0x000e2e0000002100 */
[----:B------:R-:W1:Y:S01]  /*0020*/  LDC R0, c[0x0][0x3a0] ;  /* 0x0000e800ff007b82 */ /* 0x000e620000000800 */
[----:B------:R-:W1:Y:S01]  /*0030*/  LDCU UR4, c[0x0][0x398] ;  /* 0x00007300ff0477ac */ /* 0x000e620008000800 */
[----:B0-----:R-:W-:-:S02]  /*0040*/  ISETP.NE.AND P0, PT, R2, RZ, PT ;  /* 0x000000ff0200720c */ /* 0x001fc40003f05270 */
[----:B-1----:R-:W-:-:S04]  /*0050*/  VIMNMX R2, PT, PT, R0, UR4, PT ;  /* 0x0000000400027c48 */ /* 0x002fc8000bfe0100 */
[----:B------:R-:W-:-:S13]  /*0060*/  ISETP.LT.OR P0, PT, R2, 0x1, P0 ;  /* 0x000000010200780c */ /* 0x000fda0000701670 */
[----:B------:R-:W-:Y:S05]  /*0070*/  @P0 EXIT ;  /* 0x000000000000094d */ /* 0x000fea0003800000 */
[C---:B------:R-:W-:Y:S01]  /*0080*/  LOP3.LUT R16, R0.reuse, 0x3, RZ, 0xc0, !PT ;  /* 0x0000000300107812 */ /* 0x040fe200078ec0ff */
[----:B------:R-:W0:Y:S01]  /*0090*/  LDCU.64 UR6, c[0x0][0x358] ;  /* 0x00006b00ff0677ac */ /* 0x000e220008000a00 */
[----:B------:R-:W-:Y:S01]  /*00a0*/  LOP3.LUT R0, R0, 0x7ffffffc, RZ, 0xc0, !PT ;  /* 0x7ffffffc00007812 */ /* 0x000fe200078ec0ff */
[----:B------:R-:W-:-:S06]  /*00b0*/  UMOV UR4, URZ ;  /* 0x000000ff00047c82 */ /* 0x000fcc0008000000 */
.L_x_5:
[----:B------:R-:W1:Y:S01]  /*00c0*/  LDCU UR8, c[0x0][0x3a0] ;  /* 0x00007400ff0877ac */ /* 0x000e620008000800 */
[----:B--2---:R-:W-:Y:S01]  /*00d0*/  HFMA2 R4, -RZ, RZ, 0, 0 ;  /* 0x00000000ff047431 */ /* 0x004fe200000001ff */
[----:B-1----:R-:W-:Y:S02]  /*00e0*/  UISETP.GE.U32.AND UP0, UPT, UR8, 0x4, UPT ;  /* 0x000000040800788c */ /* 0x002fe4000bf06070 */
[----:B------:R-:W-:-:S07]  /*00f0*/  UIMAD UR5, UR4, UR8, URZ ;  /* 0x00000008040572a4 */ /* 0x000fce000f8e02ff */
[----:B---3-5:R-:W-:Y:S05]  /*0100*/  BRA.U !UP0, `(.L_x_1) ;  /* 0x0000000108a47547 */ /* 0x028fea000b800000 */
[----:B------:R-:W1:Y:S01]  /*0110*/  LDC R14, c[0x0][0x39c] ;  /* 0x0000e700ff0e7b82 */ /* 0x000e620000000800 */
[----:B------:R-:W-:-:S07]  /*0120*/  IMAD.MOV.U32 R15, RZ, RZ, RZ ;  /* 0x000000ffff0f7224 */ /* 0x000fce00078e00ff */
[----:B------:R-:W2:Y:S08]  /*0130*/  LDC.64 R2, c[0x0][0x390] ;  /* 0x0000e400ff027b82 */ /* 0x000eb00000000a00 */
[----:B------:R-:W3:Y:S08]  /*0140*/  LDC.64 R4, c[0x0][0x380] ;  /* 0x0000e000ff047b82 */ /* 0x000ef00000000a00 */
[----:B------:R-:W4:Y:S02]  /*0150*/  LDC.64 R6, c[0x0][0x388] ;  /* 0x0000e200ff067b82 */ /* 0x000f240000000a00 */
.L_x_2:
[CC--:B-1---5:R-:W-:Y:S01]  /*0160*/  IMAD R11, R15.reuse, R14.reuse, UR4 ;  /* 0x000000040f0b7e24 */ /* 0x0e2fe2000f8e020e */
[C---:B------:R-:W-:Y:S01]  /*0170*/  IADD3 R9, PT, PT, R15.reuse, UR5, RZ ;  /* 0x000000050f097c10 */ /* 0x040fe2000fffe0ff */
[----:B------:R-:W-:Y:S01]  /*0180*/  IMAD R13, R14, UR4, R15 ;  /* 0x000000040e0d7c24 */ /* 0x000fe2000f8e020f */
[----:B------:R-:W-:Y:S01]  /*0190*/  IADD3 R15, PT, PT, R15, 0x4, RZ ;  /* 0x000000040f0f7810 */ /* 0x000fe20007ffe0ff */
[----:B------:R4:W-:Y:S01]  /*01a0*/  I2F.BF16 R19, R11 ;  /* 0x0000000b00137306 */ /* 0x0009e20000202400 */
[-C--:B------:R-:W-:Y:S01]  /*01b0*/  IADD3 R27, PT, PT, R11, R14.reuse, RZ ;  /* 0x0000000e0b1b7210 */ /* 0x080fe20007ffe0ff */
[C---:B------:R-:W-:Y:S01]  /*01c0*/  VIADD R21, R9.reuse, 0x1 ;  /* 0x0000000109157836 */ /* 0x040fe20000000000 */
[C---:B------:R-:W-:Y:S01]  /*01d0*/  IADD3 R23, PT, PT, R9.reuse, 0x2, RZ ;  /* 0x0000000209177810 */ /* 0x040fe20007ffe0ff */
[----:B------:R-:W-:Y:S01]  /*01e0*/  VIADD R25, R9, 0x3 ;  /* 0x0000000309197836 */ /* 0x000fe20000000000 */
[----:B------:R-:W-:Y:S02]  /*01f0*/  IADD3 R18, PT, PT, R27, R14, RZ ;  /* 0x0000000e1b127210 */ /* 0x000fe40007ffe0ff */
[----:B------:R-:W-:Y:S01]  /*0200*/  ISETP.NE.AND P0, PT, R15, R0, PT ;  /* 0x000000000f00720c */ /* 0x000fe20003f05270 */
[----:B------:R3:W0:Y:S01]  /*0210*/  I2F.BF16 R17, R9 ;  /* 0x0000000900117306 */ /* 0x0006220000202400 */
[----:B----4-:R-:W-:-:S04]  /*0220*/  IMAD.WIDE R10, R13, 0x2, R6 ;  /* 0x000000020d0a7825 */ /* 0x010fc800078e0206 */
[----:B------:R-:W-:Y:S02]  /*0230*/  IMAD.IADD R22, R18, 0x1, R14 ;  /* 0x0000000112167824 */ /* 0x000fe400078e020e */
[----:B--2---:R-:W-:Y:S01]  /*0240*/  IMAD.WIDE R12, R13, 0x4, R2 ;  /* 0x000000040d0c7825 */ /* 0x004fe200078e0202 */
[----:B------:R-:W1:Y:S03]  /*0250*/  I2F.BF16 R21, R21 ;  /* 0x0000001500157306 */ /* 0x000e660000202400 */
[----:B---3--:R-:W-:-:S05]  /*0260*/  IMAD.WIDE.U32 R8, R9, 0x2, R4 ;  /* 0x0000000209087825 */ /* 0x008fca00078e0004 */
[----:B------:R-:W2:Y:S01]  /*0270*/  I2F.BF16 R29, R27 ;  /* 0x0000001b001d7306 */ /* 0x000ea20000202400 */
[----:B0-----:R5:W-:Y:S04]  /*0280*/  STG.E.U16 desc[UR6][R8.64], R17 ;  /* 0x0000001108007986 */ /* 0x001be8000c101506 */
[----:B------:R5:W-:Y:S03]  /*0290*/  STG.E.U16 desc[UR6][R10.64], R19 ;  /* 0x000000130a007986 */ /* 0x000be6000c101506 */
[----:B------:R-:W0:Y:S01]  /*02a0*/  I2F.BF16 R23, R23 ;  /* 0x0000001700177306 */ /* 0x000e220000202400 */
[----:B------:R5:W-:Y:S04]  /*02b0*/  STG.E desc[UR6][R12.64], RZ ;  /* 0x000000ff0c007986 */ /* 0x000be8000c101906 */
[----:B-1----:R5:W-:Y:S03]  /*02c0*/  STG.E.U16 desc[UR6][R8.64+0x2], R21 ;  /* 0x0000021508007986 */ /* 0x002be6000c101506 */
[----:B------:R-:W1:Y:S01]  /*02d0*/  I2F.BF16 R20, R18 ;  /* 0x0000001200147306 */ /* 0x000e620000202400 */
[----:B--2---:R5:W-:Y:S04]  /*02e0*/  STG.E.U16 desc[UR6][R10.64+0x2], R29 ;  /* 0x0000021d0a007986 */ /* 0x004be8000c101506 */
[----:B------:R5:W-:Y:S03]  /*02f0*/  STG.E desc[UR6][R12.64+0x4], RZ ;  /* 0x000004ff0c007986 */ /* 0x000be6000c101906 */
[----:B------:R-:W2:Y:S01]  /*0300*/  I2F.BF16 R25, R25 ;  /* 0x0000001900197306 */ /* 0x000ea20000202400 */
[----:B0-----:R5:W-:Y:S04]  /*0310*/  STG.E.U16 desc[UR6][R8.64+0x4], R23 ;  /* 0x0000041708007986 */ /* 0x001be8000c101506 */
[----:B-1----:R5:W-:Y:S03]  /*0320*/  STG.E.U16 desc[UR6][R10.64+0x4], R20 ;  /* 0x000004140a007986 */ /* 0x002be6000c101506 */
[----:B------:R-:W0:Y:S01]  /*0330*/  I2F.BF16 R22, R22 ;  /* 0x0000001600167306 */ /* 0x000e220000202400 */
[----:B------:R5:W-:Y:S04]  /*0340*/  STG.E desc[UR6][R12.64+0x8], RZ ;  /* 0x000008ff0c007986 */ /* 0x000be8000c101906 */
[----:B--2---:R5:W-:Y:S04]  /*0350*/  STG.E.U16 desc[UR6][R8.64+0x6], R25 ;  /* 0x0000061908007986 */ /* 0x004be8000c101506 */
[----:B0-----:R5:W-:Y:S04]  /*0360*/  STG.E.U16 desc[UR6][R10.64+0x6], R22 ;  /* 0x000006160a007986 */ /* 0x001be8000c101506 */
[----:B------:R5:W-:Y:S01]  /*0370*/  STG.E desc[UR6][R12.64+0xc], RZ ;  /* 0x00000cff0c007986 */ /* 0x000be2000c101906 */
[----:B------:R-:W-:Y:S05]  /*0380*/  @P0 BRA `(.L_x_2) ;  /* 0xfffffffc00740947 */ /* 0x000fea000383ffff */
[----:B------:R-:W-:-:S07]  /*0390*/  MOV R4, R0 ;  /* 0x0000000000047202 */ /* 0x000fce0000000f00 */
.L_x_1:
[----:B------:R-:W-:-:S13]  /*03a0*/  ISETP.NE.AND P0, PT, R16, RZ, PT ;  /* 0x000000ff1000720c */ /* 0x000fda0003f05270 */
[----:B------:R-:W-:Y:S05]  /*03b0*/  @!P0 BRA `(.L_x_3) ;  /* 0x0000000000bc8947 */ /* 0x000fea0003800000 */
[----:B------:R-:W-:Y:S01]  /*03c0*/  ISETP.NE.AND P0, PT, R16, 0x1, PT ;  /* 0x000000011000780c */ /* 0x000fe20003f05270 */
[----:B------:R-:W-:-:S12]  /*03d0*/  ULOP3.LUT UP0, URZ, UR8, 0x1, URZ, 0xc0, !UPT ;  /* 0x0000000108ff7892 */ /* 0x000fd8000f80c0ff */
[----:B------:R-:W-:Y:S05]  /*03e0*/  @!P0 BRA `(.L_x_4) ;  /* 0x0000000000708947 */ /* 0x000fea0003800000 */
[----:B-----5:R-:W1:Y:S01]  /*03f0*/  LDC R19, c[0x0][0x39c] ;  /* 0x0000e700ff137b82 */ /* 0x020e620000000800 */
[C---:B------:R-:W-:Y:S01]  /*0400*/  VIADD R17, R4.reuse, UR5 ;  /* 0x0000000504117c36 */ /* 0x040fe20008000000 */
[----:B------:R-:W-:-:S03]  /*0410*/  IADD3 R18, P0, PT, R4, UR5, RZ ;  /* 0x0000000504127c10 */ /* 0x000fc6000ff1e0ff */
[----:B------:R-:W0:Y:S01]  /*0420*/  I2F.BF16 R5, R17 ;  /* 0x0000001100057306 */ /* 0x000e220000202400 */
[----:B------:R-:W-:Y:S01]  /*0430*/  IADD3 R13, PT, PT, R17, 0x1, RZ ;  /* 0x00000001110d7810 */ /* 0x000fe20007ffe0ff */
[----:B------:R-:W-:Y:S01]  /*0440*/  IMAD.X R20, RZ, RZ, RZ, P0 ;  /* 0x000000ffff147224 */ /* 0x000fe200000e06ff */
[----:B------:R-:W2:Y:S05]  /*0450*/  LDC.64 R2, c[0x0][0x380] ;  /* 0x0000e000ff027b82 */ /* 0x000eaa0000000a00 */
[----:B------:R-:W-:Y:S03]  /*0460*/  I2F.BF16 R13, R13 ;  /* 0x0000000d000d7306 */ /* 0x000fe60000202400 */
[----:B------:R-:W3:Y:S08]  /*0470*/  LDC.64 R10, c[0x0][0x380] ;  /* 0x0000e000ff0a7b82 */ /* 0x000ef00000000a00 */
[----:B------:R-:W4:Y:S01]  /*0480*/  LDC.64 R8, c[0x0][0x388] ;  /* 0x0000e200ff087b82 */ /* 0x000f220000000a00 */
[----:B-1----:R-:W-:-:S04]  /*0490*/  IMAD R12, R4, R19, UR4 ;  /* 0x00000004040c7e24 */ /* 0x002fc8000f8e0213 */
[----:B------:R-:W1:Y:S01]  /*04a0*/  I2F.BF16 R15, R12 ;  /* 0x0000000c000f7306 */ /* 0x000e620000202400 */
[----:B------:R-:W-:Y:S01]  /*04b0*/  IADD3 R14, PT, PT, R12, R19, RZ ;  /* 0x000000130c0e7210 */ /* 0x000fe20007ffe0ff */
[----:B------:R-:W-:Y:S01]  /*04c0*/  IMAD R19, R19, UR4, R4 ;  /* 0x0000000413137c24 */ /* 0x000fe2000f8e0204 */
[----:B------:R-:W5:Y:S01]  /*04d0*/  LDC.64 R6, c[0x0][0x390] ;  /* 0x0000e400ff067b82 */ /* 0x000f620000000a00 */
[----:B--2---:R-:W-:Y:S02]  /*04e0*/  LEA R2, P0, R18, R2, 0x1 ;  /* 0x0000000212027211 */ /* 0x004fe400078008ff */
[----:B------:R-:W-:Y:S02]  /*04f0*/  IADD3 R4, PT, PT, R4, 0x2, RZ ;  /* 0x0000000204047810 */ /* 0x000fe40007ffe0ff */
[----:B------:R-:W2:Y:S01]  /*0500*/  I2F.BF16 R21, R14 ;  /* 0x0000000e00157306 */ /* 0x000ea20000202400 */
[----:B------:R-:W-:Y:S01]  /*0510*/  LEA.HI.X R3, R18, R3, R20, 0x1, P0 ;  /* 0x0000000312037211 */ /* 0x000fe200000f0c14 */
[----:B---3--:R-:W-:-:S05]  /*0520*/  IMAD.WIDE.U32 R10, R17, 0x2, R10 ;  /* 0x00000002110a7825 */ /* 0x008fca00078e000a */
[----:B0-----:R3:W-:Y:S01]  /*0530*/  STG.E.U16 desc[UR6][R10.64], R5 ;  /* 0x000000050a007986 */ /* 0x0017e2000c101506 */
[----:B----4-:R-:W-:-:S05]  /*0540*/  IMAD.WIDE R8, R19, 0x2, R8 ;  /* 0x0000000213087825 */ /* 0x010fca00078e0208 */
[----:B-1----:R3:W-:Y:S01]  /*0550*/  STG.E.U16 desc[UR6][R8.64], R15 ;  /* 0x0000000f08007986 */ /* 0x0027e2000c101506 */
[----:B-----5:R-:W-:-:S05]  /*0560*/  IMAD.WIDE R6, R19, 0x4, R6 ;  /* 0x0000000413067825 */ /* 0x020fca00078e0206 */
[----:B------:R3:W-:Y:S04]  /*0570*/  STG.E desc[UR6][R6.64], RZ ;  /* 0x000000ff06007986 */ /* 0x0007e8000c101906 */
[----:B------:R3:W-:Y:S04]  /*0580*/  STG.E.U16 desc[UR6][R2.64+0x2], R13 ;  /* 0x0000020d02007986 */ /* 0x0007e8000c101506 */
[----:B--2---:R3:W-:Y:S04]  /*0590*/  STG.E.U16 desc[UR6][R8.64+0x2], R21 ;  /* 0x0000021508007986 */ /* 0x0047e8000c101506 */
[----:B------:R3:W-:Y:S02]  /*05a0*/  STG.E desc[UR6][R6.64+0x4], RZ ;  /* 0x000004ff06007986 */ /* 0x0007e4000c101906 */
.L_x_4:
[----:B------:R-:W-:Y:S05]  /*05b0*/  BRA.U !UP0, `(.L_x_3) ;  /* 0x00000001083c7547 */ /* 0x000fea000b800000 */
[----:B-----5:R-:W1:Y:S01]  /*05c0*/  LDC R17, c[0x0][0x39c] ;  /* 0x0000e700ff117b82 */ /* 0x020e620000000800 */
[----:B---3--:R-:W-:-:S04]  /*05d0*/  IADD3 R11, PT, PT, R4, UR5, RZ ;  /* 0x00000005040b7c10 */ /* 0x008fc8000fffe0ff */
[----:B------:R-:W0:Y:S03]  /*05e0*/  I2F.BF16 R13, R11 ;  /* 0x0000000b000d7306 */ /* 0x000e260000202400 */
[----:B------:R-:W2:Y:S08]  /*05f0*/  LDC.64 R2, c[0x0][0x380] ;  /* 0x0000e000ff027b82 */ /* 0x000eb00000000a00 */
[----:B------:R-:W3:Y:S08]  /*0600*/  LDC.64 R6, c[0x0][0x388] ;  /* 0x0000e200ff067b82 */ /* 0x000ef00000000a00 */
[----:B------:R-:W4:Y:S01]  /*0610*/  LDC.64 R8, c[0x0][0x390] ;  /* 0x0000e400ff087b82 */ /* 0x000f220000000a00 */
[----:B-1----:R-:W-:-:S02]  /*0620*/  IMAD R10, R4, R17, UR4 ;  /* 0x00000004040a7e24 */ /* 0x002fc4000f8e0211 */
[----:B------:R-:W-:Y:S02]  /*0630*/  IMAD R17, R17, UR4, R4 ;  /* 0x0000000411117c24 */ /* 0x000fe4000f8e0204 */
[----:B------:R-:W1:Y:S01]  /*0640*/  I2F.BF16 R15, R10 ;  /* 0x0000000a000f7306 */ /* 0x000e620000202400 */
[----:B--2---:R-:W-:-:S05]  /*0650*/  IMAD.WIDE.U32 R2, R11, 0x2, R2 ;  /* 0x000000020b027825 */ /* 0x004fca00078e0002 */
[----:B0-----:R2:W-:Y:S01]  /*0660*/  STG.E.U16 desc[UR6][R2.64], R13 ;  /* 0x0000000d02007986 */ /* 0x0015e2000c101506 */
[----:B---3--:R-:W-:-:S05]  /*0670*/  IMAD.WIDE R4, R17, 0x2, R6 ;  /* 0x0000000211047825 */ /* 0x008fca00078e0206 */
[----:B-1----:R2:W-:Y:S01]  /*0680*/  STG.E.U16 desc[UR6][R4.64], R15 ;  /* 0x0000000f04007986 */ /* 0x0025e2000c101506 */
[----:B----4-:R-:W-:-:S05]  /*0690*/  IMAD.WIDE R6, R17, 0x4, R8 ;  /* 0x0000000411067825 */ /* 0x010fca00078e0208 */
[----:B------:R2:W-:Y:S02]  /*06a0*/  STG.E desc[UR6][R6.64], RZ ;  /* 0x000000ff06007986 */ /* 0x0005e4000c101906 */
.L_x_3:
[----:B------:R-:W1:Y:S01]  /*06b0*/  LDCU UR5, c[0x0][0x398] ;  /* 0x00007300ff0577ac */ /* 0x000e620008000800 */
[----:B------:R-:W-:-:S04]  /*06c0*/  UIADD3 UR4, UPT, UPT, UR4, 0x1, URZ ;  /* 0x0000000104047890 */ /* 0x000fc8000fffe0ff */
[----:B-1----:R-:W-:-:S09]  /*06d0*/  UISETP.NE.AND UP0, UPT, UR4, UR5, UPT ;  /* 0x000000050400728c */ /* 0x002fd2000bf05270 */
[----:B------:R-:W-:Y:S05]  /*06e0*/  BRA.U UP0, `(.L_x_5) ;  /* 0xfffffff900747547 */ /* 0x000fea000b83ffff */
[----:B0-----:R-:W-:Y:S05]  /*06f0*/  EXIT ;  /* 0x000000000000794d */ /* 0x001fea0003800000 */
.L_x_6:
        /* <DEDUP_REMOVED lines=16> */
.L_x_8:


//--------------------- .nv.shared._Z11wmma_kernelP13__nv_bfloat16S0_Pfiii --------------------------
	.section	.nv.shared._Z11wmma_kernelP13__nv_bfloat16S0_Pfiii,"aw",@nobits
	.sectionflags	@""
	.align	4
.nv.shared._Z11wmma_kernelP13__nv_bfloat16S0_Pfiii:
	.zero		2048


//--------------------- .nv.shared.reserved.0     --------------------------
	.section	.nv.shared.reserved.0,"aw",@nobits
	.weak		__nv_reservedSMEM_offset_0_alias
	.size		__nv_reservedSMEM_offset_0_alias, 0, 64
	.other		__nv_reservedSMEM_offset_0_alias,@"STO_CUDA_RESERVED_SHARED STV_DEFAULT"
__nv_reservedSMEM_offset_0_alias:
	.zero		0
	.zero		64


//--------------------- .nv.constant0._Z11wmma_kernelP13__nv_bfloat16S0_Pfiii --------------------------
	.section	.nv.constant0._Z11wmma_kernelP13__nv_bfloat16S0_Pfiii,"a",@progbits
	.sectionflags	@""
	.align	4
.nv.constant0._Z11wmma_kernelP13__nv_bfloat16S0_Pfiii:
	.zero		932


//--------------------- .nv.constant0._Z11init_kernelP13__nv_bfloat16S0_Pfiii --------------------------
	.section	.nv.constant0._Z11init_kernelP13__nv_bfloat16S0_Pfiii,"a",@progbits
	.sectionflags	@""
	.align	4
.nv.constant0._Z11init_kernelP13__nv_bfloat16S0_Pfiii:
	.zero		932


//--------------------- SYMBOLS --------------------------

	.type		.nv.reservedSmem.offset0,@object
	.size		.nv.reservedSmem.offset0,0x4
	.type		.nv.reservedSmem.cap,@object
	.size		.nv.reservedSmem.cap,0x4
